//
// Generated by NVIDIA NVVM Compiler
//
// Compiler Build ID: CL-36424714
// Cuda compilation tools, release 13.0, V13.0.88
// Based on NVVM 20.0.0
//

.version 9.0
.target sm_100
.address_size 64

	// .globl	_Z6simplePii

.visible .entry _Z6simplePii(
	.param .u64 .ptr .align 1 _Z6simplePii_param_0,
	.param .u32 _Z6simplePii_param_1
)
{
	.reg .pred 	%p<2>;
	.reg .b32 	%r<6>;
	.reg .b64 	%rd<5>;

	ld.param.u64 	%rd1, [_Z6simplePii_param_0];
	ld.param.u32 	%r2, [_Z6simplePii_param_1];
	mov.u32 	%r3, %ctaid.x;
	mov.u32 	%r4, %ntid.x;
	mov.u32 	%r5, %tid.x;
	mad.lo.s32 	%r1, %r3, %r4, %r5;
	setp.ge.s32 	%p1, %r1, %r2;
	@%p1 bra 	$L__BB0_2;
	cvta.to.global.u64 	%rd2, %rd1;
	mul.wide.s32 	%rd3, %r1, 4;
	add.s64 	%rd4, %rd2, %rd3;
	st.global.u32 	[%rd4], %r1;
$L__BB0_2:
	ret;

}


// ===== COMPILED SASS (sm_100) =====

	.target	sm_100

	.elftype	@"ET_EXEC"


//--------------------- .note.nv.tkinfo           --------------------------
	.section	.note.nv.tkinfo,"",@"SHT_NOTE"
	.sectionflags	@"SHF_NOTE_NV_TKINFO"
	.tkinfo
        /*0018*/ 	.word	0x00000002
        /*0030*/ 	.string	""
        /*0030*/ 	.string	"ptxas"
        /*0030*/ 	.string	"Cuda compilation tools, release 13.0, V13.0.88"
        /*0030*/ 	.string	"Build cuda_13.0.r13.0/compiler.36424714_0"
        /*0030*/ 	.string	"-arch sm_100 -m 64 "



//--------------------- .note.nv.cuinfo           --------------------------
	.section	.note.nv.cuinfo,"",@"SHT_NOTE"
	.sectionflags	@"SHF_NOTE_NV_CUINFO"
        /*0018*/ 	.short	0x0002
        /*001a*/ 	.short	0x0064
        /*001c*/ 	.short	0x0082
	.zero		2


//--------------------- .nv.info                  --------------------------
	.section	.nv.info,"",@"SHT_CUDA_INFO"
	.align	4


	//----- nvinfo : EIATTR_REGCOUNT
	.align		4
        /*0000*/ 	.byte	0x04, 0x2f
        /*0002*/ 	.short	(.L_1 - .L_0)
	.align		4
.L_0:
        /*0004*/ 	.word	index@(_Z6simplePii)
        /*0008*/ 	.word	0x00000008


	//----- nvinfo : EIATTR_FRAME_SIZE
	.align		4
.L_1:
        /*000c*/ 	.byte	0x04, 0x11
        /*000e*/ 	.short	(.L_3 - .L_2)
	.align		4
.L_2:
        /*0010*/ 	.word	index@(_Z6simplePii)
        /*0014*/ 	.word	0x00000000


	//----- nvinfo : EIATTR_MIN_STACK_SIZE
	.align		4
.L_3:
        /*0018*/ 	.byte	0x04, 0x12
        /*001a*/ 	.short	(.L_5 - .L_4)
	.align		4
.L_4:
        /*001c*/ 	.word	index@(_Z6simplePii)
        /*0020*/ 	.word	0x00000000
.L_5:


//--------------------- .nv.compat                --------------------------
	.section	.nv.compat,"",@"SHT_CUDA_COMPAT_INFO"
	.align	4
        /*0000*/ 	.byte	0x02, 0x09, 0x00, 0x00, 0x02, 0x02, 0x01, 0x00, 0x02, 0x05, 0x05, 0x00, 0x03, 0x07, 0x01, 0x01
        /*0010*/ 	.byte	0x02, 0x03, 0x00, 0x00, 0x02, 0x06, 0x01, 0x00, 0x04, 0x0b, 0x08, 0x00, 0x09, 0x00, 0x00, 0x00
        /*0020*/ 	.byte	0x00, 0x00, 0x00, 0x00


//--------------------- .nv.info._Z6simplePii     --------------------------
	.section	.nv.info._Z6simplePii,"",@"SHT_CUDA_INFO"
	.sectionflags	@""
	.align	4


	//----- nvinfo : EIATTR_CUDA_API_VERSION
	.align		4
        /*0000*/ 	.byte	0x04, 0x37
        /*0002*/ 	.short	(.L_7 - .L_6)
.L_6:
        /*0004*/ 	.word	0x00000082


	//----- nvinfo : EIATTR_KPARAM_INFO
	.align		4
.L_7:
        /*0008*/ 	.byte	0x04, 0x17
        /*000a*/ 	.short	(.L_9 - .L_8)
.L_8:
        /*000c*/ 	.word	0x00000000
        /*0010*/ 	.short	0x0001
        /*0012*/ 	.short	0x0008
        /*0014*/ 	.byte	0x00, 0xf0, 0x11, 0x00


	//----- nvinfo : EIATTR_KPARAM_INFO
	.align		4
.L_9:
        /*0018*/ 	.byte	0x04, 0x17
        /*001a*/ 	.short	(.L_11 - .L_10)
.L_10:
        /*001c*/ 	.word	0x00000000
        /*0020*/ 	.short	0x0000
        /*0022*/ 	.short	0x0000
        /*0024*/ 	.byte	0x00, 0xf5, 0x21, 0x00


	//----- nvinfo : EIATTR_SPARSE_MMA_MASK
	.align		4
.L_11:
        /*0028*/ 	.byte	0x03, 0x50
        /*002a*/ 	.short	0x0000


	//----- nvinfo : EIATTR_MAXREG_COUNT
	.align		4
        /*002c*/ 	.byte	0x03, 0x1b
        /*002e*/ 	.short	0x00ff


	//----- nvinfo : EIATTR_MERCURY_ISA_VERSION
	.align		4
        /*0030*/ 	.byte	0x03, 0x5f
        /*0032*/ 	.short	0x0101


	//----- nvinfo : EIATTR_VRC_CTA_INIT_COUNT
	.align		4
        /*0034*/ 	.byte	0x02, 0x4a
	.zero		1
	.zero		1


	//----- nvinfo : EIATTR_EXIT_INSTR_OFFSETS
	.align		4
        /*0038*/ 	.byte	0x04, 0x1c
        /*003a*/ 	.short	(.L_13 - .L_12)


	//   ....[0]....
.L_12:
        /*003c*/ 	.word	0x00000070


	//   ....[1]....
        /*0040*/ 	.word	0x000000c0


	//----- nvinfo : EIATTR_CBANK_PARAM_SIZE
	.align		4
.L_13:
        /*0044*/ 	.byte	0x03, 0x19
        /*0046*/ 	.short	0x000c


	//----- nvinfo : EIATTR_PARAM_CBANK
	.align		4
        /*0048*/ 	.byte	0x04, 0x0a
        /*004a*/ 	.short	(.L_15 - .L_14)
	.align		4
.L_14:
        /*004c*/ 	.word	index@(.nv.constant0._Z6simplePii)
        /*0050*/ 	.short	0x0380
        /*0052*/ 	.short	0x000c


	//----- nvinfo : EIATTR_SW_WAR
	.align		4
.L_15:
        /*0054*/ 	.byte	0x04, 0x36
        /*0056*/ 	.short	(.L_17 - .L_16)
.L_16:
        /*0058*/ 	.word	0x00000008
.L_17:


//--------------------- .nv.callgraph             --------------------------
	.section	.nv.callgraph,"",@"SHT_CUDA_CALLGRAPH"
	.align	4
	.sectionentsize	8
	.align		4
        /*0000*/ 	.word	0x00000000
	.align		4
        /*0004*/ 	.word	0xffffffff
	.align		4
        /*0008*/ 	.word	0x00000000
	.align		4
        /*000c*/ 	.word	0xfffffffe
	.align		4
        /*0010*/ 	.word	0x00000000
	.align		4
        /*0014*/ 	.word	0xfffffffd
	.align		4
        /*0018*/ 	.word	0x00000000
	.align		4
        /*001c*/ 	.word	0xfffffffc


//--------------------- .text._Z6simplePii        --------------------------
	.section	.text._Z6simplePii,"ax",@progbits
	.align	128
        .global         _Z6simplePii
        .type           _Z6simplePii,@function
        .size           _Z6simplePii,(.L_x_1 - _Z6simplePii)
        .other          _Z6simplePii,@"STO_CUDA_ENTRY STV_DEFAULT"
_Z6simplePii:
.text._Z6simplePii:
[----:B------:R-:W-:Y:S01]  /*0000*/  LDC R1, c[0x0][0x37c] ;  /* 0x0000df00ff017b82 */ /* 0x000fe20000000800 */
[----:B------:R-:W0:Y:S07]  /*0010*/  S2R R0, SR_TID.X ;  /* 0x0000000000007919 */ /* 0x000e2e0000002100 */
[----:B------:R-:W0:Y:S01]  /*0020*/  S2UR UR4, SR_CTAID.X ;  /* 0x00000000000479c3 */ /* 0x000e220000002500 */
[----:B------:R-:W1:Y:S07]  /*0030*/  LDCU UR5, c[0x0][0x388] ;  /* 0x00007100ff0577ac */ /* 0x000e6e0008000800 */
[----:B------:R-:W0:Y:S02]  /*0040*/  LDC R5, c[0x0][0x360] ;  /* 0x0000d800ff057b82 */ /* 0x000e240000000800 */
[----:B0-----:R-:W-:-:S05]  /*0050*/  IMAD R5, R5, UR4, R0 ;  /* 0x0000000405057c24 */ /* 0x001fca000f8e0200 */
[----:B-1----:R-:W-:-:S13]  /*0060*/  ISETP.GE.AND P0, PT, R5, UR5, PT ;  /* 0x0000000505007c0c */ /* 0x002fda000bf06270 */
[----:B------:R-:W-:Y:S05]  /*0070*/  @P0 EXIT ;  /* 0x000000000000094d */ /* 0x000fea0003800000 */
[----:B------:R-:W0:Y:S01]  /*0080*/  LDC.64 R2, c[0x0][0x380] ;  /* 0x0000e000ff027b82 */ /* 0x000e220000000a00 */
[----:B------:R-:W1:Y:S01]  /*0090*/  LDCU.64 UR4, c[0x0][0x358] ;  /* 0x00006b00ff0477ac */ /* 0x000e620008000a00 */
[----:B0-----:R-:W-:-:S05]  /*00a0*/  IMAD.WIDE R2, R5, 0x4, R2 ;  /* 0x0000000405027825 */ /* 0x001fca00078e0202 */
[----:B-1----:R-:W-:Y:S01]  /*00b0*/  STG.E desc[UR4][R2.64], R5 ;  /* 0x0000000502007986 */ /* 0x002fe2000c101904 */
[----:B------:R-:W-:Y:S05]  /*00c0*/  EXIT ;  /* 0x000000000000794d */ /* 0x000fea0003800000 */
.L_x_0:
[----:B------:R-:W-:-:S00]  /*00d0*/  BRA `(.L_x_0) ;  /* 0xfffffffc00fc7947 */ /* 0x000fc0000383ffff */
[----:B------:R-:W-:-:S00]  /*00e0*/  NOP ;  /* 0x0000000000007918 */ /* 0x000fc00000000000 */
        /* <DEDUP_REMOVED lines=9> */
.L_x_1:


//--------------------- .nv.shared.reserved.0     --------------------------
	.section	.nv.shared.reserved.0,"aw",@nobits
	.weak		__nv_reservedSMEM_offset_0_alias
	.size		__nv_reservedSMEM_offset_0_alias, 0, 64
	.other		__nv_reservedSMEM_offset_0_alias,@"STO_CUDA_RESERVED_SHARED STV_DEFAULT"
__nv_reservedSMEM_offset_0_alias:
	.zero		0
	.zero		64


//--------------------- .nv.constant0._Z6simplePii --------------------------
	.section	.nv.constant0._Z6simplePii,"a",@progbits
	.sectionflags	@""
	.align	4
.nv.constant0._Z6simplePii:
	.zero		908


//--------------------- SYMBOLS --------------------------

	.type		.nv.reservedSmem.offset0,@object
	.size		.nv.reservedSmem.offset0,0x4
